//
// Generated by NVIDIA NVVM Compiler
//
// Compiler Build ID: CL-36424714
// Cuda compilation tools, release 13.0, V13.0.88
// Based on NVVM 20.0.0
//

.version 9.0
.target sm_100
.address_size 64

	// .globl	count_wc

.visible .entry count_wc(
	.param .u64 .ptr .align 1 count_wc_param_0,
	.param .u64 .ptr .align 1 count_wc_param_1,
	.param .u64 .ptr .align 1 count_wc_param_2,
	.param .u32 count_wc_param_3
)
{
	.reg .pred 	%p<8>;
	.reg .b16 	%rs<4>;
	.reg .b32 	%r<14>;
	.reg .b64 	%rd<18>;

	ld.param.u64 	%rd2, [count_wc_param_0];
	ld.param.u64 	%rd3, [count_wc_param_1];
	ld.param.u64 	%rd4, [count_wc_param_2];
	ld.param.u32 	%r4, [count_wc_param_3];
	mov.u32 	%r5, %tid.x;
	mov.u32 	%r6, %ctaid.x;
	mov.u32 	%r7, %ntid.x;
	mad.lo.s32 	%r1, %r6, %r7, %r5;
	setp.ge.s32 	%p1, %r1, %r4;
	@%p1 bra 	$L__BB0_10;
	cvta.to.global.u64 	%rd5, %rd2;
	cvt.s64.s32 	%rd6, %r1;
	add.s64 	%rd1, %rd5, %rd6;
	ld.global.u8 	%rs1, [%rd1];
	setp.eq.s32 	%p2, %r1, 0;
	mov.b32 	%r13, 32;
	@%p2 bra 	$L__BB0_3;
	ld.global.s8 	%r13, [%rd1+-1];
$L__BB0_3:
	setp.ne.s16 	%p3, %rs1, 10;
	@%p3 bra 	$L__BB0_5;
	cvta.to.global.u64 	%rd7, %rd3;
	atom.global.add.u32 	%r9, [%rd7], 1;
$L__BB0_5:
	setp.gt.u32 	%p4, %r13, 32;
	cvt.u64.u32 	%rd8, %r13;
	@%p4 bra 	$L__BB0_10;
	cvt.u32.u64 	%r10, %rd8;
	mov.b64 	%rd9, 1;
	shl.b64 	%rd10, %rd9, %r10;
	and.b64  	%rd11, %rd10, 4294968832;
	setp.ne.s64 	%p5, %rd11, 0;
	@%p5 bra 	$L__BB0_7;
	bra.uni 	$L__BB0_10;
$L__BB0_7:
	setp.gt.u16 	%p6, %rs1, 32;
	cvt.u64.u16 	%rd13, %rs1;
	and.b64  	%rd12, %rd13, 255;
	@%p6 bra 	$L__BB0_9;
	cvt.u32.u64 	%r11, %rd12;
	mov.b64 	%rd14, 1;
	shl.b64 	%rd15, %rd14, %r11;
	and.b64  	%rd16, %rd15, 4294968832;
	setp.ne.s64 	%p7, %rd16, 0;
	@%p7 bra 	$L__BB0_10;
$L__BB0_9:
	cvta.to.global.u64 	%rd17, %rd4;
	atom.global.add.u32 	%r12, [%rd17], 1;
$L__BB0_10:
	ret;

}


// ===== COMPILED SASS (sm_100) =====

	.target	sm_100

	.elftype	@"ET_EXEC"


//--------------------- .note.nv.tkinfo           --------------------------
	.section	.note.nv.tkinfo,"",@"SHT_NOTE"
	.sectionflags	@"SHF_NOTE_NV_TKINFO"
	.tkinfo
        /*0018*/ 	.word	0x00000002
        /*0030*/ 	.string	""
        /*0030*/ 	.string	"ptxas"
        /*0030*/ 	.string	"Cuda compilation tools, release 13.0, V13.0.88"
        /*0030*/ 	.string	"Build cuda_13.0.r13.0/compiler.36424714_0"
        /*0030*/ 	.string	"-arch sm_100 -m 64 "



//--------------------- .note.nv.cuinfo           --------------------------
	.section	.note.nv.cuinfo,"",@"SHT_NOTE"
	.sectionflags	@"SHF_NOTE_NV_CUINFO"
        /*0018*/ 	.short	0x0002
        /*001a*/ 	.short	0x0064
        /*001c*/ 	.short	0x0082
	.zero		2


//--------------------- .nv.info                  --------------------------
	.section	.nv.info,"",@"SHT_CUDA_INFO"
	.align	4


	//----- nvinfo : EIATTR_REGCOUNT
	.align		4
        /*0000*/ 	.byte	0x04, 0x2f
        /*0002*/ 	.short	(.L_1 - .L_0)
	.align		4
.L_0:
        /*0004*/ 	.word	index@(count_wc)
        /*0008*/ 	.word	0x00000009


	//----- nvinfo : EIATTR_FRAME_SIZE
	.align		4
.L_1:
        /*000c*/ 	.byte	0x04, 0x11
        /*000e*/ 	.short	(.L_3 - .L_2)
	.align		4
.L_2:
        /*0010*/ 	.word	index@(count_wc)
        /*0014*/ 	.word	0x00000000


	//----- nvinfo : EIATTR_MIN_STACK_SIZE
	.align		4
.L_3:
        /*0018*/ 	.byte	0x04, 0x12
        /*001a*/ 	.short	(.L_5 - .L_4)
	.align		4
.L_4:
        /*001c*/ 	.word	index@(count_wc)
        /*0020*/ 	.word	0x00000000
.L_5:


//--------------------- .nv.compat                --------------------------
	.section	.nv.compat,"",@"SHT_CUDA_COMPAT_INFO"
	.align	4
        /*0000*/ 	.byte	0x02, 0x09, 0x00, 0x00, 0x02, 0x02, 0x01, 0x00, 0x02, 0x05, 0x05, 0x00, 0x03, 0x07, 0x01, 0x01
        /*0010*/ 	.byte	0x02, 0x03, 0x00, 0x00, 0x02, 0x06, 0x01, 0x00, 0x04, 0x0b, 0x08, 0x00, 0x09, 0x00, 0x00, 0x00
        /*0020*/ 	.byte	0x00, 0x00, 0x00, 0x00


//--------------------- .nv.info.count_wc         --------------------------
	.section	.nv.info.count_wc,"",@"SHT_CUDA_INFO"
	.sectionflags	@""
	.align	4


	//----- nvinfo : EIATTR_CUDA_API_VERSION
	.align		4
        /*0000*/ 	.byte	0x04, 0x37
        /*0002*/ 	.short	(.L_7 - .L_6)
.L_6:
        /*0004*/ 	.word	0x00000082


	//----- nvinfo : EIATTR_KPARAM_INFO
	.align		4
.L_7:
        /*0008*/ 	.byte	0x04, 0x17
        /*000a*/ 	.short	(.L_9 - .L_8)
.L_8:
        /*000c*/ 	.word	0x00000000
        /*0010*/ 	.short	0x0003
        /*0012*/ 	.short	0x0018
        /*0014*/ 	.byte	0x00, 0xf0, 0x11, 0x00


	//----- nvinfo : EIATTR_KPARAM_INFO
	.align		4
.L_9:
        /*0018*/ 	.byte	0x04, 0x17
        /*001a*/ 	.short	(.L_11 - .L_10)
.L_10:
        /*001c*/ 	.word	0x00000000
        /*0020*/ 	.short	0x0002
        /*0022*/ 	.short	0x0010
        /*0024*/ 	.byte	0x00, 0xf5, 0x21, 0x00


	//----- nvinfo : EIATTR_KPARAM_INFO
	.align		4
.L_11:
        /*0028*/ 	.byte	0x04, 0x17
        /*002a*/ 	.short	(.L_13 - .L_12)
.L_12:
        /*002c*/ 	.word	0x00000000
        /*0030*/ 	.short	0x0001
        /*0032*/ 	.short	0x0008
        /*0034*/ 	.byte	0x00, 0xf5, 0x21, 0x00


	//----- nvinfo : EIATTR_KPARAM_INFO
	.align		4
.L_13:
        /*0038*/ 	.byte	0x04, 0x17
        /*003a*/ 	.short	(.L_15 - .L_14)
.L_14:
        /*003c*/ 	.word	0x00000000
        /*0040*/ 	.short	0x0000
        /*0042*/ 	.short	0x0000
        /*0044*/ 	.byte	0x00, 0xf5, 0x21, 0x00


	//----- nvinfo : EIATTR_SPARSE_MMA_MASK
	.align		4
.L_15:
        /*0048*/ 	.byte	0x03, 0x50
        /*004a*/ 	.short	0x0000


	//----- nvinfo : EIATTR_MAXREG_COUNT
	.align		4
        /*004c*/ 	.byte	0x03, 0x1b
        /*004e*/ 	.short	0x00ff


	//----- nvinfo : EIATTR_MERCURY_ISA_VERSION
	.align		4
        /*0050*/ 	.byte	0x03, 0x5f
        /*0052*/ 	.short	0x0101


	//----- nvinfo : EIATTR_INT_WARP_WIDE_INSTR_OFFSETS
	.align		4
        /*0054*/ 	.byte	0x04, 0x31
        /*0056*/ 	.short	(.L_17 - .L_16)


	//   ....[0]....
.L_16:
        /*0058*/ 	.word	0x00000160


	//   ....[1]....
        /*005c*/ 	.word	0x000002f0


	//----- nvinfo : EIATTR_VRC_CTA_INIT_COUNT
	.align		4
.L_17:
        /*0060*/ 	.byte	0x02, 0x4a
	.zero		1
	.zero		1


	//----- nvinfo : EIATTR_EXIT_INSTR_OFFSETS
	.align		4
        /*0064*/ 	.byte	0x04, 0x1c
        /*0066*/ 	.short	(.L_19 - .L_18)


	//   ....[0]....
.L_18:
        /*0068*/ 	.word	0x00000070


	//   ....[1]....
        /*006c*/ 	.word	0x000001c0


	//   ....[2]....
        /*0070*/ 	.word	0x00000220


	//   ....[3]....
        /*0074*/ 	.word	0x000002b0


	//   ....[4]....
        /*0078*/ 	.word	0x00000340


	//----- nvinfo : EIATTR_CRS_STACK_SIZE
	.align		4
.L_19:
        /*007c*/ 	.byte	0x04, 0x1e
        /*007e*/ 	.short	(.L_21 - .L_20)
.L_20:
        /*0080*/ 	.word	0x00000000


	//----- nvinfo : EIATTR_CBANK_PARAM_SIZE
	.align		4
.L_21:
        /*0084*/ 	.byte	0x03, 0x19
        /*0086*/ 	.short	0x001c


	//----- nvinfo : EIATTR_PARAM_CBANK
	.align		4
        /*0088*/ 	.byte	0x04, 0x0a
        /*008a*/ 	.short	(.L_23 - .L_22)
	.align		4
.L_22:
        /*008c*/ 	.word	index@(.nv.constant0.count_wc)
        /*0090*/ 	.short	0x0380
        /*0092*/ 	.short	0x001c


	//----- nvinfo : EIATTR_SW_WAR
	.align		4
.L_23:
        /*0094*/ 	.byte	0x04, 0x36
        /*0096*/ 	.short	(.L_25 - .L_24)
.L_24:
        /*0098*/ 	.word	0x00000008
.L_25:


//--------------------- .nv.callgraph             --------------------------
	.section	.nv.callgraph,"",@"SHT_CUDA_CALLGRAPH"
	.align	4
	.sectionentsize	8
	.align		4
        /*0000*/ 	.word	0x00000000
	.align		4
        /*0004*/ 	.word	0xffffffff
	.align		4
        /*0008*/ 	.word	0x00000000
	.align		4
        /*000c*/ 	.word	0xfffffffe
	.align		4
        /*0010*/ 	.word	0x00000000
	.align		4
        /*0014*/ 	.word	0xfffffffd
	.align		4
        /*0018*/ 	.word	0x00000000
	.align		4
        /*001c*/ 	.word	0xfffffffc


//--------------------- .text.count_wc            --------------------------
	.section	.text.count_wc,"ax",@progbits
	.align	128
        .global         count_wc
        .type           count_wc,@function
        .size           count_wc,(.L_x_5 - count_wc)
        .other          count_wc,@"STO_CUDA_ENTRY STV_DEFAULT"
count_wc:
.text.count_wc:
[----:B------:R-:W-:Y:S01]  /*0000*/  LDC R1, c[0x0][0x37c] ;  /* 0x0000df00ff017b82 */ /* 0x000fe20000000800 */
[----:B------:R-:W0:Y:S07]  /*0010*/  S2R R0, SR_TID.X ;  /* 0x0000000000007919 */ /* 0x000e2e0000002100 */
[----:B------:R-:W0:Y:S01]  /*0020*/  S2UR UR4, SR_CTAID.X ;  /* 0x00000000000479c3 */ /* 0x000e220000002500 */
[----:B------:R-:W1:Y:S07]  /*0030*/  LDCU UR5, c[0x0][0x398] ;  /* 0x00007300ff0577ac */ /* 0x000e6e0008000800 */
[----:B------:R-:W0:Y:S02]  /*0040*/  LDC R3, c[0x0][0x360] ;  /* 0x0000d800ff037b82 */ /* 0x000e240000000800 */
[----:B0-----:R-:W-:-:S05]  /*0050*/  IMAD R0, R3, UR4, R0 ;  /* 0x0000000403007c24 */ /* 0x001fca000f8e0200 */
[----:B-1----:R-:W-:-:S13]  /*0060*/  ISETP.GE.AND P0, PT, R0, UR5, PT ;  /* 0x0000000500007c0c */ /* 0x002fda000bf06270 */
[----:B------:R-:W-:Y:S05]  /*0070*/  @P0 EXIT ;  /* 0x000000000000094d */ /* 0x000fea0003800000 */
[----:B------:R-:W0:Y:S01]  /*0080*/  LDCU.64 UR6, c[0x0][0x380] ;  /* 0x00007000ff0677ac */ /* 0x000e220008000a00 */
[C---:B------:R-:W-:Y:S01]  /*0090*/  ISETP.NE.AND P0, PT, R0.reuse, RZ, PT ;  /* 0x000000ff0000720c */ /* 0x040fe20003f05270 */
[----:B------:R-:W-:Y:S01]  /*00a0*/  IMAD.MOV.U32 R4, RZ, RZ, 0x20 ;  /* 0x00000020ff047424 */ /* 0x000fe200078e00ff */
[----:B------:R-:W1:Y:S01]  /*00b0*/  LDCU.64 UR4, c[0x0][0x358] ;  /* 0x00006b00ff0477ac */ /* 0x000e620008000a00 */
[----:B0-----:R-:W-:-:S04]  /*00c0*/  IADD3 R2, P1, PT, R0, UR6, RZ ;  /* 0x0000000600027c10 */ /* 0x001fc8000ff3e0ff */
[----:B------:R-:W-:-:S05]  /*00d0*/  LEA.HI.X.SX32 R3, R0, UR7, 0x1, P1 ;  /* 0x0000000700037c11 */ /* 0x000fca00088f0eff */
[----:B-1----:R-:W2:Y:S04]  /*00e0*/  LDG.E.U8 R0, desc[UR4][R2.64] ;  /* 0x0000000402007981 */ /* 0x002ea8000c1e1100 */
[----:B------:R-:W3:Y:S01]  /*00f0*/  @P0 LDG.E.S8 R4, desc[UR4][R2.64+-0x1] ;  /* 0xffffff0402040981 */ /* 0x000ee2000c1e1300 */
[----:B------:R-:W-:Y:S01]  /*0100*/  BSSY.RECONVERGENT B0, `(.L_x_0) ;  /* 0x000000b000007945 */ /* 0x000fe20003800200 */
[----:B--2---:R-:W-:Y:S02]  /*0110*/  ISETP.NE.AND P1, PT, R0, 0xa, PT ;  /* 0x0000000a0000780c */ /* 0x004fe40003f25270 */
[----:B---3--:R-:W-:-:S11]  /*0120*/  ISETP.GT.U32.AND P0, PT, R4, 0x20, PT ;  /* 0x000000200400780c */ /* 0x008fd60003f04070 */
[----:B------:R-:W-:Y:S05]  /*0130*/  @P1 BRA `(.L_x_1) ;  /* 0x00000000001c1947 */ /* 0x000fea0003800000 */
[----:B------:R-:W0:Y:S01]  /*0140*/  S2R R6, SR_LANEID ;  /* 0x0000000000067919 */ /* 0x000e220000000000 */
[----:B------:R-:W1:Y:S01]  /*0150*/  LDC.64 R2, c[0x0][0x388] ;  /* 0x0000e200ff027b82 */ /* 0x000e620000000a00 */
[----:B------:R-:W-:Y:S02]  /*0160*/  VOTEU.ANY UR6, UPT, PT ;  /* 0x0000000000067886 */ /* 0x000fe400038e0100 */
[----:B------:R-:W-:Y:S02]  /*0170*/  UFLO.U32 UR7, UR6 ;  /* 0x00000006000772bd */ /* 0x000fe400080e0000 */
[----:B------:R-:W1:Y:S04]  /*0180*/  POPC R5, UR6 ;  /* 0x0000000600057d09 */ /* 0x000e680008000000 */
[----:B0-----:R-:W-:-:S13]  /*0190*/  ISETP.EQ.U32.AND P1, PT, R6, UR7, PT ;  /* 0x0000000706007c0c */ /* 0x001fda000bf22070 */
[----:B-1----:R0:W-:Y:S02]  /*01a0*/  @P1 REDG.E.ADD.STRONG.GPU desc[UR4][R2.64], R5 ;  /* 0x000000050200198e */ /* 0x0021e4000c12e104 */
.L_x_1:
[----:B------:R-:W-:Y:S05]  /*01b0*/  BSYNC.RECONVERGENT B0 ;  /* 0x0000000000007941 */ /* 0x000fea0003800200 */
.L_x_0:
[----:B------:R-:W-:Y:S05]  /*01c0*/  @P0 EXIT ;  /* 0x000000000000094d */ /* 0x000fea0003800000 */
[----:B0-----:R-:W-:-:S05]  /*01d0*/  IMAD.MOV.U32 R3, RZ, RZ, 0x1 ;  /* 0x00000001ff037424 */ /* 0x001fca00078e00ff */
[CC--:B------:R-:W-:Y:S02]  /*01e0*/  SHF.L.U32 R2, R3.reuse, R4.reuse, RZ ;  /* 0x0000000403027219 */ /* 0x0c0fe400000006ff */
[----:B------:R-:W-:Y:S02]  /*01f0*/  SHF.L.U64.HI R4, R3, R4, RZ ;  /* 0x0000000403047219 */ /* 0x000fe400000102ff */
[----:B------:R-:W-:-:S04]  /*0200*/  LOP3.LUT P0, RZ, R2, 0x600, RZ, 0xc0, !PT ;  /* 0x0000060002ff7812 */ /* 0x000fc8000780c0ff */
[----:B------:R-:W-:-:S13]  /*0210*/  LOP3.LUT P0, RZ, R4, 0x1, RZ, 0xc0, P0 ;  /* 0x0000000104ff7812 */ /* 0x000fda000000c0ff */
[----:B------:R-:W-:Y:S05]  /*0220*/  @!P0 EXIT ;  /* 0x000000000000894d */ /* 0x000fea0003800000 */
[----:B------:R-:W-:Y:S01]  /*0230*/  ISETP.GT.U32.AND P0, PT, R0, 0x20, PT ;  /* 0x000000200000780c */ /* 0x000fe20003f04070 */
[----:B------:R-:W-:-:S12]  /*0240*/  BSSY.RECONVERGENT B0, `(.L_x_2) ;  /* 0x0000008000007945 */ /* 0x000fd80003800200 */
[----:B------:R-:W-:Y:S05]  /*0250*/  @P0 BRA `(.L_x_3) ;  /* 0x0000000000180947 */ /* 0x000fea0003800000 */
[----:B------:R-:W-:-:S04]  /*0260*/  LOP3.LUT R0, R0, 0xff, RZ, 0xc0, !PT ;  /* 0x000000ff00007812 */ /* 0x000fc800078ec0ff */
[CC--:B------:R-:W-:Y:S02]  /*0270*/  SHF.L.U32 R2, R3.reuse, R0.reuse, RZ ;  /* 0x0000000003027219 */ /* 0x0c0fe400000006ff */
[----:B------:R-:W-:Y:S02]  /*0280*/  SHF.L.U64.HI R0, R3, R0, RZ ;  /* 0x0000000003007219 */ /* 0x000fe400000102ff */
[----:B------:R-:W-:-:S04]  /*0290*/  LOP3.LUT P0, RZ, R2, 0x600, RZ, 0xc0, !PT ;  /* 0x0000060002ff7812 */ /* 0x000fc8000780c0ff */
[----:B------:R-:W-:-:S13]  /*02a0*/  LOP3.LUT P0, RZ, R0, 0x1, RZ, 0xc0, P0 ;  /* 0x0000000100ff7812 */ /* 0x000fda000000c0ff */
[----:B------:R-:W-:Y:S05]  /*02b0*/  @P0 EXIT ;  /* 0x000000000000094d */ /* 0x000fea0003800000 */
.L_x_3:
[----:B------:R-:W-:Y:S05]  /*02c0*/  BSYNC.RECONVERGENT B0 ;  /* 0x0000000000007941 */ /* 0x000fea0003800200 */
.L_x_2:
[----:B------:R-:W0:Y:S01]  /*02d0*/  S2R R0, SR_LANEID ;  /* 0x0000000000007919 */ /* 0x000e220000000000 */
[----:B------:R-:W1:Y:S01]  /*02e0*/  LDC.64 R2, c[0x0][0x390] ;  /* 0x0000e400ff027b82 */ /* 0x000e620000000a00 */
[----:B------:R-:W-:Y:S02]  /*02f0*/  VOTEU.ANY UR6, UPT, PT ;  /* 0x0000000000067886 */ /* 0x000fe400038e0100 */
[----:B------:R-:W-:Y:S02]  /*0300*/  UFLO.U32 UR7, UR6 ;  /* 0x00000006000772bd */ /* 0x000fe400080e0000 */
[----:B------:R-:W1:Y:S04]  /*0310*/  POPC R5, UR6 ;  /* 0x0000000600057d09 */ /* 0x000e680008000000 */
[----:B0-----:R-:W-:-:S13]  /*0320*/  ISETP.EQ.U32.AND P0, PT, R0, UR7, PT ;  /* 0x0000000700007c0c */ /* 0x001fda000bf02070 */
[----:B-1----:R-:W-:Y:S01]  /*0330*/  @P0 REDG.E.ADD.STRONG.GPU desc[UR4][R2.64], R5 ;  /* 0x000000050200098e */ /* 0x002fe2000c12e104 */
[----:B------:R-:W-:Y:S05]  /*0340*/  EXIT ;  /* 0x000000000000794d */ /* 0x000fea0003800000 */
.L_x_4:
[----:B------:R-:W-:-:S00]  /*0350*/  BRA `(.L_x_4) ;  /* 0xfffffffc00fc7947 */ /* 0x000fc0000383ffff */
[----:B------:R-:W-:-:S00]  /*0360*/  NOP ;  /* 0x0000000000007918 */ /* 0x000fc00000000000 */
        /* <DEDUP_REMOVED lines=9> */
.L_x_5:


//--------------------- .nv.shared.reserved.0     --------------------------
	.section	.nv.shared.reserved.0,"aw",@nobits
	.weak		__nv_reservedSMEM_offset_0_alias
	.size		__nv_reservedSMEM_offset_0_alias, 0, 64
	.other		__nv_reservedSMEM_offset_0_alias,@"STO_CUDA_RESERVED_SHARED STV_DEFAULT"
__nv_reservedSMEM_offset_0_alias:
	.zero		0
	.zero		64


//--------------------- .nv.constant0.count_wc    --------------------------
	.section	.nv.constant0.count_wc,"a",@progbits
	.sectionflags	@""
	.align	4
.nv.constant0.count_wc:
	.zero		924


//--------------------- SYMBOLS --------------------------

	.type		.nv.reservedSmem.offset0,@object
	.size		.nv.reservedSmem.offset0,0x4
